//
// Generated by NVIDIA NVVM Compiler
//
// Compiler Build ID: CL-36424714
// Cuda compilation tools, release 13.0, V13.0.88
// Based on NVVM 20.0.0
//

.version 9.0
.target sm_100
.address_size 64

	// .globl	_Z15changeCellStatePcS_ii

.visible .entry _Z15changeCellStatePcS_ii(
	.param .u64 .ptr .align 1 _Z15changeCellStatePcS_ii_param_0,
	.param .u64 .ptr .align 1 _Z15changeCellStatePcS_ii_param_1,
	.param .u32 _Z15changeCellStatePcS_ii_param_2,
	.param .u32 _Z15changeCellStatePcS_ii_param_3
)
{
	.reg .pred 	%p<48>;
	.reg .b16 	%rs<20>;
	.reg .b32 	%r<97>;
	.reg .b64 	%rd<28>;

	ld.param.u64 	%rd6, [_Z15changeCellStatePcS_ii_param_0];
	ld.param.u64 	%rd5, [_Z15changeCellStatePcS_ii_param_1];
	ld.param.u32 	%r40, [_Z15changeCellStatePcS_ii_param_2];
	ld.param.u32 	%r41, [_Z15changeCellStatePcS_ii_param_3];
	cvta.to.global.u64 	%rd1, %rd6;
	mov.u32 	%r43, %ntid.x;
	mov.u32 	%r44, %ctaid.x;
	and.b32  	%r45, %r44, 16777215;
	mov.u32 	%r46, %tid.x;
	mad.lo.s32 	%r1, %r45, %r43, %r46;
	div.s32 	%r2, %r1, %r40;
	rem.s32 	%r3, %r1, %r41;
	setp.eq.s32 	%p1, %r2, 0;
	add.s32 	%r47, %r2, -1;
	and.b32  	%r4, %r41, 16777215;
	and.b32  	%r48, %r47, 16777215;
	mad.lo.s32 	%r49, %r48, %r4, %r3;
	cvt.s64.s32 	%rd7, %r49;
	add.s64 	%rd2, %rd1, %rd7;
	mov.b32 	%r83, 0;
	@%p1 bra 	$L__BB0_2;
	ld.global.u8 	%rs1, [%rd2];
	setp.eq.s16 	%p2, %rs1, 1;
	selp.u32 	%r83, 1, 0, %p2;
$L__BB0_2:
	setp.eq.s32 	%p3, %r2, 0;
	add.s32 	%r7, %r41, -1;
	setp.eq.s32 	%p4, %r3, %r7;
	or.pred  	%p5, %p3, %p4;
	@%p5 bra 	$L__BB0_4;
	ld.global.u8 	%rs2, [%rd2+1];
	setp.eq.s16 	%p6, %rs2, 1;
	selp.u32 	%r50, 1, 0, %p6;
	add.s32 	%r83, %r83, %r50;
$L__BB0_4:
	setp.eq.s32 	%p7, %r3, %r7;
	and.b32  	%r51, %r2, 16777215;
	mul.lo.s32 	%r10, %r51, %r4;
	add.s32 	%r11, %r3, 1;
	add.s32 	%r52, %r11, %r10;
	cvt.s64.s32 	%rd8, %r52;
	add.s64 	%rd3, %rd1, %rd8;
	@%p7 bra 	$L__BB0_6;
	ld.global.u8 	%rs3, [%rd3];
	setp.eq.s16 	%p8, %rs3, 1;
	selp.u32 	%r53, 1, 0, %p8;
	add.s32 	%r83, %r83, %r53;
$L__BB0_6:
	setp.eq.s32 	%p9, %r3, %r7;
	add.s32 	%r14, %r40, -1;
	setp.eq.s32 	%p10, %r2, %r14;
	add.s32 	%r54, %r2, 1;
	and.b32  	%r55, %r54, 16777215;
	mad.lo.s32 	%r56, %r55, %r4, %r11;
	cvt.s64.s32 	%rd9, %r56;
	add.s64 	%rd4, %rd1, %rd9;
	or.pred  	%p11, %p9, %p10;
	@%p11 bra 	$L__BB0_8;
	ld.global.u8 	%rs4, [%rd4];
	setp.eq.s16 	%p12, %rs4, 1;
	selp.u32 	%r57, 1, 0, %p12;
	add.s32 	%r83, %r83, %r57;
$L__BB0_8:
	setp.eq.s32 	%p13, %r2, %r14;
	@%p13 bra 	$L__BB0_10;
	ld.global.u8 	%rs5, [%rd4+-1];
	setp.eq.s16 	%p14, %rs5, 1;
	selp.u32 	%r58, 1, 0, %p14;
	add.s32 	%r83, %r83, %r58;
$L__BB0_10:
	setp.eq.s32 	%p15, %r2, %r14;
	setp.eq.s32 	%p16, %r3, 0;
	or.pred  	%p17, %p15, %p16;
	@%p17 bra 	$L__BB0_12;
	ld.global.u8 	%rs6, [%rd4+-2];
	setp.eq.s16 	%p18, %rs6, 1;
	selp.u32 	%r59, 1, 0, %p18;
	add.s32 	%r83, %r83, %r59;
$L__BB0_12:
	setp.eq.s32 	%p19, %r3, 0;
	@%p19 bra 	$L__BB0_15;
	setp.eq.s32 	%p20, %r2, 0;
	ld.global.u8 	%rs7, [%rd3+-2];
	setp.eq.s16 	%p21, %rs7, 1;
	selp.u32 	%r60, 1, 0, %p21;
	add.s32 	%r83, %r83, %r60;
	@%p20 bra 	$L__BB0_15;
	ld.global.u8 	%rs8, [%rd2+-1];
	setp.eq.s16 	%p22, %rs8, 1;
	selp.u32 	%r61, 1, 0, %p22;
	add.s32 	%r83, %r83, %r61;
	bra.uni 	$L__BB0_17;
$L__BB0_15:
	setp.ne.s32 	%p23, %r2, 0;
	@%p23 bra 	$L__BB0_17;
	and.b32  	%r62, %r14, 16777215;
	mad.lo.s32 	%r63, %r62, %r4, %r3;
	cvt.s64.s32 	%rd10, %r63;
	add.s64 	%rd11, %rd1, %rd10;
	ld.global.u8 	%rs9, [%rd11];
	setp.ne.s16 	%p24, %rs9, 0;
	selp.u32 	%r64, 1, 0, %p24;
	add.s32 	%r83, %r83, %r64;
$L__BB0_17:
	setp.ne.s32 	%p25, %r2, %r14;
	@%p25 bra 	$L__BB0_19;
	cvt.s64.s32 	%rd12, %r3;
	add.s64 	%rd13, %rd1, %rd12;
	ld.global.u8 	%rs10, [%rd13];
	setp.ne.s16 	%p26, %rs10, 0;
	selp.u32 	%r65, 1, 0, %p26;
	add.s32 	%r83, %r83, %r65;
$L__BB0_19:
	setp.ne.s32 	%p27, %r3, 0;
	@%p27 bra 	$L__BB0_21;
	add.s32 	%r66, %r10, %r7;
	cvt.s64.s32 	%rd14, %r66;
	add.s64 	%rd15, %rd1, %rd14;
	ld.global.u8 	%rs11, [%rd15];
	setp.ne.s16 	%p28, %rs11, 0;
	selp.u32 	%r67, 1, 0, %p28;
	add.s32 	%r83, %r83, %r67;
$L__BB0_21:
	setp.ne.s32 	%p29, %r3, %r7;
	@%p29 bra 	$L__BB0_23;
	cvt.s64.s32 	%rd16, %r10;
	add.s64 	%rd17, %rd1, %rd16;
	ld.global.u8 	%rs12, [%rd17];
	setp.ne.s16 	%p30, %rs12, 0;
	selp.u32 	%r68, 1, 0, %p30;
	add.s32 	%r83, %r83, %r68;
$L__BB0_23:
	or.b32  	%r69, %r3, %r2;
	setp.ne.s32 	%p31, %r69, 0;
	@%p31 bra 	$L__BB0_25;
	and.b32  	%r70, %r14, 16777215;
	mad.lo.s32 	%r71, %r70, %r4, %r7;
	cvt.s64.s32 	%rd18, %r71;
	add.s64 	%rd19, %rd1, %rd18;
	ld.global.u8 	%rs13, [%rd19];
	setp.ne.s16 	%p32, %rs13, 0;
	selp.u32 	%r72, 1, 0, %p32;
	add.s32 	%r83, %r83, %r72;
$L__BB0_25:
	setp.ne.s32 	%p33, %r3, %r7;
	setp.ne.s32 	%p34, %r2, 0;
	or.pred  	%p35, %p34, %p33;
	@%p35 bra 	$L__BB0_27;
	and.b32  	%r73, %r14, 16777215;
	mul.lo.s32 	%r74, %r73, %r4;
	cvt.s64.s32 	%rd20, %r74;
	add.s64 	%rd21, %rd1, %rd20;
	ld.global.u8 	%rs14, [%rd21];
	setp.ne.s16 	%p36, %rs14, 0;
	selp.u32 	%r75, 1, 0, %p36;
	add.s32 	%r83, %r83, %r75;
$L__BB0_27:
	setp.ne.s32 	%p37, %r2, %r14;
	setp.ne.s32 	%p38, %r3, %r7;
	or.pred  	%p39, %p37, %p38;
	@%p39 bra 	$L__BB0_29;
	ld.global.u8 	%rs15, [%rd1];
	setp.ne.s16 	%p40, %rs15, 0;
	selp.u32 	%r76, 1, 0, %p40;
	add.s32 	%r83, %r83, %r76;
$L__BB0_29:
	setp.ne.s32 	%p41, %r3, 0;
	setp.ne.s32 	%p42, %r2, %r14;
	or.pred  	%p43, %p42, %p41;
	@%p43 bra 	$L__BB0_31;
	cvt.s64.s32 	%rd22, %r41;
	add.s64 	%rd23, %rd1, %rd22;
	ld.global.u8 	%rs16, [%rd23+-1];
	setp.ne.s16 	%p44, %rs16, 0;
	selp.u32 	%r77, 1, 0, %p44;
	add.s32 	%r83, %r83, %r77;
$L__BB0_31:
	cvt.s64.s32 	%rd24, %r1;
	add.s64 	%rd25, %rd1, %rd24;
	ld.global.u8 	%rs17, [%rd25];
	setp.eq.s16 	%p45, %rs17, 1;
	and.b32  	%r78, %r83, 32766;
	setp.eq.s32 	%p46, %r78, 2;
	setp.eq.s32 	%p47, %r83, 3;
	selp.u32 	%r79, -1, 0, %p47;
	selp.u32 	%r80, -1, 0, %p46;
	selp.b32 	%r81, %r80, %r79, %p45;
	cvt.u16.u32 	%rs18, %r81;
	and.b16  	%rs19, %rs18, 1;
	cvta.to.global.u64 	%rd26, %rd5;
	add.s64 	%rd27, %rd26, %rd24;
	st.global.u8 	[%rd27], %rs19;
	ret;

}


// ===== COMPILED SASS (sm_100) =====

	.target	sm_100

	.elftype	@"ET_EXEC"


//--------------------- .note.nv.tkinfo           --------------------------
	.section	.note.nv.tkinfo,"",@"SHT_NOTE"
	.sectionflags	@"SHF_NOTE_NV_TKINFO"
	.tkinfo
        /*0018*/ 	.word	0x00000002
        /*0030*/ 	.string	""
        /*0030*/ 	.string	"ptxas"
        /*0030*/ 	.string	"Cuda compilation tools, release 13.0, V13.0.88"
        /*0030*/ 	.string	"Build cuda_13.0.r13.0/compiler.36424714_0"
        /*0030*/ 	.string	"-arch sm_100 -m 64 "



//--------------------- .note.nv.cuinfo           --------------------------
	.section	.note.nv.cuinfo,"",@"SHT_NOTE"
	.sectionflags	@"SHF_NOTE_NV_CUINFO"
        /*0018*/ 	.short	0x0002
        /*001a*/ 	.short	0x0064
        /*001c*/ 	.short	0x0082
	.zero		2


//--------------------- .nv.info                  --------------------------
	.section	.nv.info,"",@"SHT_CUDA_INFO"
	.align	4


	//----- nvinfo : EIATTR_REGCOUNT
	.align		4
        /*0000*/ 	.byte	0x04, 0x2f
        /*0002*/ 	.short	(.L_1 - .L_0)
	.align		4
.L_0:
        /*0004*/ 	.word	index@(_Z15changeCellStatePcS_ii)
        /*0008*/ 	.word	0x00000018


	//----- nvinfo : EIATTR_FRAME_SIZE
	.align		4
.L_1:
        /*000c*/ 	.byte	0x04, 0x11
        /*000e*/ 	.short	(.L_3 - .L_2)
	.align		4
.L_2:
        /*0010*/ 	.word	index@(_Z15changeCellStatePcS_ii)
        /*0014*/ 	.word	0x00000000


	//----- nvinfo : EIATTR_MIN_STACK_SIZE
	.align		4
.L_3:
        /*0018*/ 	.byte	0x04, 0x12
        /*001a*/ 	.short	(.L_5 - .L_4)
	.align		4
.L_4:
        /*001c*/ 	.word	index@(_Z15changeCellStatePcS_ii)
        /*0020*/ 	.word	0x00000000
.L_5:


//--------------------- .nv.compat                --------------------------
	.section	.nv.compat,"",@"SHT_CUDA_COMPAT_INFO"
	.align	4
        /*0000*/ 	.byte	0x02, 0x09, 0x00, 0x00, 0x02, 0x02, 0x01, 0x00, 0x02, 0x05, 0x05, 0x00, 0x03, 0x07, 0x01, 0x01
        /*0010*/ 	.byte	0x02, 0x03, 0x00, 0x00, 0x02, 0x06, 0x01, 0x00, 0x04, 0x0b, 0x08, 0x00, 0x09, 0x00, 0x00, 0x00
        /*0020*/ 	.byte	0x00, 0x00, 0x00, 0x00


//--------------------- .nv.info._Z15changeCellStatePcS_ii --------------------------
	.section	.nv.info._Z15changeCellStatePcS_ii,"",@"SHT_CUDA_INFO"
	.sectionflags	@""
	.align	4


	//----- nvinfo : EIATTR_CUDA_API_VERSION
	.align		4
        /*0000*/ 	.byte	0x04, 0x37
        /*0002*/ 	.short	(.L_7 - .L_6)
.L_6:
        /*0004*/ 	.word	0x00000082


	//----- nvinfo : EIATTR_KPARAM_INFO
	.align		4
.L_7:
        /*0008*/ 	.byte	0x04, 0x17
        /*000a*/ 	.short	(.L_9 - .L_8)
.L_8:
        /*000c*/ 	.word	0x00000000
        /*0010*/ 	.short	0x0003
        /*0012*/ 	.short	0x0014
        /*0014*/ 	.byte	0x00, 0xf0, 0x11, 0x00


	//----- nvinfo : EIATTR_KPARAM_INFO
	.align		4
.L_9:
        /*0018*/ 	.byte	0x04, 0x17
        /*001a*/ 	.short	(.L_11 - .L_10)
.L_10:
        /*001c*/ 	.word	0x00000000
        /*0020*/ 	.short	0x0002
        /*0022*/ 	.short	0x0010
        /*0024*/ 	.byte	0x00, 0xf0, 0x11, 0x00


	//----- nvinfo : EIATTR_KPARAM_INFO
	.align		4
.L_11:
        /*0028*/ 	.byte	0x04, 0x17
        /*002a*/ 	.short	(.L_13 - .L_12)
.L_12:
        /*002c*/ 	.word	0x00000000
        /*0030*/ 	.short	0x0001
        /*0032*/ 	.short	0x0008
        /*0034*/ 	.byte	0x00, 0xf5, 0x21, 0x00


	//----- nvinfo : EIATTR_KPARAM_INFO
	.align		4
.L_13:
        /*0038*/ 	.byte	0x04, 0x17
        /*003a*/ 	.short	(.L_15 - .L_14)
.L_14:
        /*003c*/ 	.word	0x00000000
        /*0040*/ 	.short	0x0000
        /*0042*/ 	.short	0x0000
        /*0044*/ 	.byte	0x00, 0xf5, 0x21, 0x00


	//----- nvinfo : EIATTR_SPARSE_MMA_MASK
	.align		4
.L_15:
        /*0048*/ 	.byte	0x03, 0x50
        /*004a*/ 	.short	0x0000


	//----- nvinfo : EIATTR_MAXREG_COUNT
	.align		4
        /*004c*/ 	.byte	0x03, 0x1b
        /*004e*/ 	.short	0x00ff


	//----- nvinfo : EIATTR_MERCURY_ISA_VERSION
	.align		4
        /*0050*/ 	.byte	0x03, 0x5f
        /*0052*/ 	.short	0x0101


	//----- nvinfo : EIATTR_VRC_CTA_INIT_COUNT
	.align		4
        /*0054*/ 	.byte	0x02, 0x4a
	.zero		1
	.zero		1


	//----- nvinfo : EIATTR_EXIT_INSTR_OFFSETS
	.align		4
        /*0058*/ 	.byte	0x04, 0x1c
        /*005a*/ 	.short	(.L_17 - .L_16)


	//   ....[0]....
.L_16:
        /*005c*/ 	.word	0x00000d70


	//----- nvinfo : EIATTR_CRS_STACK_SIZE
	.align		4
.L_17:
        /*0060*/ 	.byte	0x04, 0x1e
        /*0062*/ 	.short	(.L_19 - .L_18)
.L_18:
        /*0064*/ 	.word	0x00000000


	//----- nvinfo : EIATTR_CBANK_PARAM_SIZE
	.align		4
.L_19:
        /*0068*/ 	.byte	0x03, 0x19
        /*006a*/ 	.short	0x0018


	//----- nvinfo : EIATTR_PARAM_CBANK
	.align		4
        /*006c*/ 	.byte	0x04, 0x0a
        /*006e*/ 	.short	(.L_21 - .L_20)
	.align		4
.L_20:
        /*0070*/ 	.word	index@(.nv.constant0._Z15changeCellStatePcS_ii)
        /*0074*/ 	.short	0x0380
        /*0076*/ 	.short	0x0018


	//----- nvinfo : EIATTR_SW_WAR
	.align		4
.L_21:
        /*0078*/ 	.byte	0x04, 0x36
        /*007a*/ 	.short	(.L_23 - .L_22)
.L_22:
        /*007c*/ 	.word	0x00000008
.L_23:


//--------------------- .nv.callgraph             --------------------------
	.section	.nv.callgraph,"",@"SHT_CUDA_CALLGRAPH"
	.align	4
	.sectionentsize	8
	.align		4
        /*0000*/ 	.word	0x00000000
	.align		4
        /*0004*/ 	.word	0xffffffff
	.align		4
        /*0008*/ 	.word	0x00000000
	.align		4
        /*000c*/ 	.word	0xfffffffe
	.align		4
        /*0010*/ 	.word	0x00000000
	.align		4
        /*0014*/ 	.word	0xfffffffd
	.align		4
        /*0018*/ 	.word	0x00000000
	.align		4
        /*001c*/ 	.word	0xfffffffc


//--------------------- .text._Z15changeCellStatePcS_ii --------------------------
	.section	.text._Z15changeCellStatePcS_ii,"ax",@progbits
	.align	128
        .global         _Z15changeCellStatePcS_ii
        .type           _Z15changeCellStatePcS_ii,@function
        .size           _Z15changeCellStatePcS_ii,(.L_x_5 - _Z15changeCellStatePcS_ii)
        .other          _Z15changeCellStatePcS_ii,@"STO_CUDA_ENTRY STV_DEFAULT"
_Z15changeCellStatePcS_ii:
.text._Z15changeCellStatePcS_ii:
[----:B------:R-:W-:Y:S08]  /*0000*/  LDC R1, c[0x0][0x37c] ;  /* 0x0000df00ff017b82 */ /* 0x000ff00000000800 */
[----:B------:R-:W0:Y:S01]  /*0010*/  LDC R7, c[0x0][0x390] ;  /* 0x0000e400ff077b82 */ /* 0x000e220000000800 */
[----:B------:R-:W1:Y:S01]  /*0020*/  S2R R0, SR_CTAID.X ;  /* 0x0000000000007919 */ /* 0x000e620000002500 */
[----:B------:R-:W2:Y:S01]  /*0030*/  LDCU UR4, c[0x0][0x360] ;  /* 0x00006c00ff0477ac */ /* 0x000ea20008000800 */
[----:B------:R-:W2:Y:S01]  /*0040*/  S2R R11, SR_TID.X ;  /* 0x00000000000b7919 */ /* 0x000ea20000002100 */
[----:B------:R-:W3:Y:S04]  /*0050*/  LDCU.64 UR6, c[0x0][0x380] ;  /* 0x00007000ff0677ac */ /* 0x000ee80008000a00 */
[----:B------:R-:W4:Y:S01]  /*0060*/  LDC R17, c[0x0][0x394] ;  /* 0x0000e500ff117b82 */ /* 0x000f220000000800 */
[----:B0-----:R-:W-:-:S04]  /*0070*/  IABS R5, R7 ;  /* 0x0000000700057213 */ /* 0x001fc80000000000 */
[----:B------:R-:W0:Y:S01]  /*0080*/  I2F.RP R6, R5 ;  /* 0x0000000500067306 */ /* 0x000e220000209400 */
[----:B----4-:R-:W-:Y:S02]  /*0090*/  IABS R4, R17 ;  /* 0x0000001100047213 */ /* 0x010fe40000000000 */
[----:B-1----:R-:W-:-:S05]  /*00a0*/  LOP3.LUT R0, R0, 0xffffff, RZ, 0xc0, !PT ;  /* 0x00ffffff00007812 */ /* 0x002fca00078ec0ff */
[----:B------:R-:W1:Y:S01]  /*00b0*/  I2F.RP R10, R4 ;  /* 0x00000004000a7306 */ /* 0x000e620000209400 */
[----:B--2---:R-:W-:Y:S01]  /*00c0*/  IMAD R0, R0, UR4, R11 ;  /* 0x0000000400007c24 */ /* 0x004fe2000f8e020b */
[----:B------:R-:W2:Y:S06]  /*00d0*/  LDCU.64 UR4, c[0x0][0x358] ;  /* 0x00006b00ff0477ac */ /* 0x000eac0008000a00 */
[----:B0-----:R-:W0:Y:S01]  /*00e0*/  MUFU.RCP R6, R6 ;  /* 0x0000000600067308 */ /* 0x001e220000001000 */
[----:B------:R-:W-:-:S07]  /*00f0*/  ISETP.GE.AND P4, PT, R0, RZ, PT ;  /* 0x000000ff0000720c */ /* 0x000fce0003f86270 */
[----:B-1----:R-:W1:Y:S01]  /*0100*/  MUFU.RCP R10, R10 ;  /* 0x0000000a000a7308 */ /* 0x002e620000001000 */
[----:B0-----:R-:W-:-:S07]  /*0110*/  VIADD R8, R6, 0xffffffe ;  /* 0x0ffffffe06087836 */ /* 0x001fce0000000000 */
[----:B------:R0:W4:Y:S01]  /*0120*/  F2I.FTZ.U32.TRUNC.NTZ R9, R8 ;  /* 0x0000000800097305 */ /* 0x000122000021f000 */
[----:B-1----:R-:W-:-:S07]  /*0130*/  VIADD R2, R10, 0xffffffe ;  /* 0x0ffffffe0a027836 */ /* 0x002fce0000000000 */
[----:B------:R1:W5:Y:S01]  /*0140*/  F2I.FTZ.U32.TRUNC.NTZ R3, R2 ;  /* 0x0000000200037305 */ /* 0x000362000021f000 */
[----:B0-----:R-:W-:Y:S02]  /*0150*/  IMAD.MOV.U32 R8, RZ, RZ, RZ ;  /* 0x000000ffff087224 */ /* 0x001fe400078e00ff */
[----:B----4-:R-:W-:Y:S02]  /*0160*/  IMAD.MOV R6, RZ, RZ, -R9 ;  /* 0x000000ffff067224 */ /* 0x010fe400078e0a09 */
[----:B-1----:R-:W-:Y:S02]  /*0170*/  IMAD.MOV.U32 R2, RZ, RZ, RZ ;  /* 0x000000ffff027224 */ /* 0x002fe400078e00ff */
[----:B------:R-:W-:Y:S01]  /*0180*/  IMAD R11, R6, R5, RZ ;  /* 0x00000005060b7224 */ /* 0x000fe200078e02ff */
[----:B------:R-:W-:Y:S01]  /*0190*/  IABS R6, R0 ;  /* 0x0000000000067213 */ /* 0x000fe20000000000 */
[----:B-----5:R-:W-:Y:S02]  /*01a0*/  IMAD.MOV R13, RZ, RZ, -R3 ;  /* 0x000000ffff0d7224 */ /* 0x020fe400078e0a03 */
[----:B------:R-:W-:-:S04]  /*01b0*/  IMAD.HI.U32 R8, R9, R11, R8 ;  /* 0x0000000b09087227 */ /* 0x000fc800078e0008 */
[----:B------:R-:W-:Y:S02]  /*01c0*/  IMAD.MOV.U32 R9, RZ, RZ, R6 ;  /* 0x000000ffff097224 */ /* 0x000fe400078e0006 */
[----:B------:R-:W-:Y:S02]  /*01d0*/  IMAD R11, R13, R4, RZ ;  /* 0x000000040d0b7224 */ /* 0x000fe400078e02ff */
[----:B------:R-:W-:-:S04]  /*01e0*/  IMAD.HI.U32 R8, R8, R9, RZ ;  /* 0x0000000908087227 */ /* 0x000fc800078e00ff */
[----:B------:R-:W-:-:S04]  /*01f0*/  IMAD.HI.U32 R2, R3, R11, R2 ;  /* 0x0000000b03027227 */ /* 0x000fc800078e0002 */
[----:B------:R-:W-:Y:S02]  /*0200*/  IMAD.MOV R6, RZ, RZ, -R8 ;  /* 0x000000ffff067224 */ /* 0x000fe400078e0a08 */
[----:B------:R-:W-:-:S04]  /*0210*/  IMAD.HI.U32 R3, R2, R9, RZ ;  /* 0x0000000902037227 */ /* 0x000fc800078e00ff */
[----:B------:R-:W-:Y:S01]  /*0220*/  IMAD R2, R5, R6, R9 ;  /* 0x0000000605027224 */ /* 0x000fe200078e0209 */
[C---:B------:R-:W-:Y:S01]  /*0230*/  LOP3.LUT R6, R17.reuse, 0xffffff, RZ, 0xc0, !PT ;  /* 0x00ffffff11067812 */ /* 0x040fe200078ec0ff */
[----:B------:R-:W-:Y:S02]  /*0240*/  IMAD.MOV R3, RZ, RZ, -R3 ;  /* 0x000000ffff037224 */ /* 0x000fe400078e0a03 */
[----:B------:R-:W-:Y:S01]  /*0250*/  VIADD R11, R17, 0xffffffff ;  /* 0xffffffff110b7836 */ /* 0x000fe20000000000 */
[----:B------:R-:W-:Y:S01]  /*0260*/  ISETP.GT.U32.AND P1, PT, R5, R2, PT ;  /* 0x000000020500720c */ /* 0x000fe20003f24070 */
[----:B------:R-:W-:-:S05]  /*0270*/  IMAD R12, R4, R3, R9 ;  /* 0x00000003040c7224 */ /* 0x000fca00078e0209 */
[----:B------:R-:W-:-:S07]  /*0280*/  ISETP.GT.U32.AND P2, PT, R4, R12, PT ;  /* 0x0000000c0400720c */ /* 0x000fce0003f44070 */
[----:B------:R-:W-:Y:S02]  /*0290*/  @!P1 IMAD.IADD R2, R2, 0x1, -R5 ;  /* 0x0000000102029824 */ /* 0x000fe400078e0a05 */
[----:B------:R-:W-:Y:S01]  /*02a0*/  @!P1 VIADD R8, R8, 0x1 ;  /* 0x0000000108089836 */ /* 0x000fe20000000000 */
[----:B------:R-:W-:Y:S02]  /*02b0*/  ISETP.NE.AND P1, PT, R7, RZ, PT ;  /* 0x000000ff0700720c */ /* 0x000fe40003f25270 */
[----:B------:R-:W-:Y:S01]  /*02c0*/  ISETP.GE.U32.AND P0, PT, R2, R5, PT ;  /* 0x000000050200720c */ /* 0x000fe20003f06070 */
[----:B------:R-:W-:Y:S01]  /*02d0*/  @!P2 IMAD.IADD R12, R12, 0x1, -R4 ;  /* 0x000000010c0ca824 */ /* 0x000fe200078e0a04 */
[----:B------:R-:W-:-:S04]  /*02e0*/  LOP3.LUT R2, R0, R7, RZ, 0x3c, !PT ;  /* 0x0000000700027212 */ /* 0x000fc800078e3cff */
[----:B------:R-:W-:Y:S02]  /*02f0*/  ISETP.GE.AND P2, PT, R2, RZ, PT ;  /* 0x000000ff0200720c */ /* 0x000fe40003f46270 */
[----:B------:R-:W-:-:S05]  /*0300*/  ISETP.GT.U32.AND P3, PT, R4, R12, PT ;  /* 0x0000000c0400720c */ /* 0x000fca0003f64070 */
[----:B------:R-:W-:Y:S01]  /*0310*/  @P0 VIADD R8, R8, 0x1 ;  /* 0x0000000108080836 */ /* 0x000fe20000000000 */
[----:B------:R-:W-:-:S03]  /*0320*/  ISETP.NE.AND P0, PT, R17, RZ, PT ;  /* 0x000000ff1100720c */ /* 0x000fc60003f05270 */
[----:B------:R-:W-:-:S04]  /*0330*/  IMAD.MOV.U32 R2, RZ, RZ, R8 ;  /* 0x000000ffff027224 */ /* 0x000fc800078e0008 */
[----:B------:R-:W-:Y:S01]  /*0340*/  @!P2 IMAD.MOV R2, RZ, RZ, -R2 ;  /* 0x000000ffff02a224 */ /* 0x000fe200078e0a02 */
[----:B------:R-:W-:Y:S01]  /*0350*/  @!P1 LOP3.LUT R2, RZ, R7, RZ, 0x33, !PT ;  /* 0x00000007ff029212 */ /* 0x000fe200078e33ff */
[----:B------:R-:W-:-:S04]  /*0360*/  @!P3 IMAD.IADD R12, R12, 0x1, -R4 ;  /* 0x000000010c0cb824 */ /* 0x000fc800078e0a04 */
[----:B------:R-:W-:Y:S02]  /*0370*/  VIADD R3, R2, 0xffffffff ;  /* 0xffffffff02037836 */ /* 0x000fe40000000000 */
[----:B------:R-:W-:Y:S01]  /*0380*/  @!P4 IMAD.MOV R12, RZ, RZ, -R12 ;  /* 0x000000ffff0cc224 */ /* 0x000fe200078e0a0c */
[----:B------:R-:W-:Y:S02]  /*0390*/  @!P0 LOP3.LUT R12, RZ, R17, RZ, 0x33, !PT ;  /* 0x00000011ff0c8212 */ /* 0x000fe400078e33ff */
[----:B------:R-:W-:Y:S02]  /*03a0*/  LOP3.LUT R3, R3, 0xffffff, RZ, 0xc0, !PT ;  /* 0x00ffffff03037812 */ /* 0x000fe400078ec0ff */
[----:B------:R-:W-:Y:S02]  /*03b0*/  ISETP.NE.AND P5, PT, R12, R11, PT ;  /* 0x0000000b0c00720c */ /* 0x000fe40003fa5270 */
[----:B------:R-:W-:Y:S01]  /*03c0*/  ISETP.NE.AND P0, PT, R2, RZ, PT ;  /* 0x000000ff0200720c */ /* 0x000fe20003f05270 */
[----:B------:R-:W-:Y:S01]  /*03d0*/  IMAD R3, R6, R3, R12 ;  /* 0x0000000306037224 */ /* 0x000fe200078e020c */
[----:B------:R-:W-:-:S04]  /*03e0*/  ISETP.EQ.OR P6, PT, R2, RZ, !P5 ;  /* 0x000000ff0200720c */ /* 0x000fc80006fc2670 */
[----:B---3--:R-:W-:-:S04]  /*03f0*/  IADD3 R4, P1, PT, R3, UR6, RZ ;  /* 0x0000000603047c10 */ /* 0x008fc8000ff3e0ff */
[----:B------:R-:W-:-:S05]  /*0400*/  LEA.HI.X.SX32 R5, R3, UR7, 0x1, P1 ;  /* 0x0000000703057c11 */ /* 0x000fca00088f0eff */
[----:B--2---:R-:W2:Y:S04]  /*0410*/  @!P6 LDG.E.U8 R3, desc[UR4][R4.64+0x1] ;  /* 0x000001040403e981 */ /* 0x004ea8000c1e1100 */
[----:B------:R-:W3:Y:S01]  /*0420*/  @P0 LDG.E.U8 R16, desc[UR4][R4.64] ;  /* 0x0000000404100981 */ /* 0x000ee2000c1e1100 */
[----:B------:R-:W-:Y:S01]  /*0430*/  LOP3.LUT R9, R2, 0xffffff, RZ, 0xc0, !PT ;  /* 0x00ffffff02097812 */ /* 0x000fe200078ec0ff */
[----:B------:R-:W-:-:S04]  /*0440*/  VIADD R15, R12, 0x1 ;  /* 0x000000010c0f7836 */ /* 0x000fc80000000000 */
[----:B------:R-:W-:Y:S02]  /*0450*/  IMAD R10, R6, R9, RZ ;  /* 0x00000009060a7224 */ /* 0x000fe400078e02ff */
[----:B------:R-:W-:Y:S02]  /*0460*/  VIADD R13, R2, 0x1 ;  /* 0x00000001020d7836 */ /* 0x000fe40000000000 */
[----:B------:R-:W-:Y:S02]  /*0470*/  IMAD.IADD R9, R10, 0x1, R15 ;  /* 0x000000010a097824 */ /* 0x000fe400078e020f */
[----:B------:R-:W-:Y:S01]  /*0480*/  VIADD R7, R7, 0xffffffff ;  /* 0xffffffff07077836 */ /* 0x000fe20000000000 */
[----:B------:R-:W-:Y:S02]  /*0490*/  LOP3.LUT R13, R13, 0xffffff, RZ, 0xc0, !PT ;  /* 0x00ffffff0d0d7812 */ /* 0x000fe400078ec0ff */
[----:B------:R-:W-:Y:S02]  /*04a0*/  IADD3 R8, P1, PT, R9, UR6, RZ ;  /* 0x0000000609087c10 */ /* 0x000fe4000ff3e0ff */
[----:B------:R-:W-:-:S02]  /*04b0*/  ISETP.NE.AND P3, PT, R2, R7, PT ;  /* 0x000000070200720c */ /* 0x000fc40003f65270 */
[----:B------:R-:W-:Y:S01]  /*04c0*/  LEA.HI.X.SX32 R9, R9, UR7, 0x1, P1 ;  /* 0x0000000709097c11 */ /* 0x000fe200088f0eff */
[----:B------:R-:W-:Y:S01]  /*04d0*/  IMAD R13, R6, R13, R15 ;  /* 0x0000000d060d7224 */ /* 0x000fe200078e020f */
[----:B------:R-:W-:-:S03]  /*04e0*/  ISETP.EQ.OR P4, PT, R12, R11, !P3 ;  /* 0x0000000b0c00720c */ /* 0x000fc60005f82670 */
[----:B------:R-:W4:Y:S01]  /*04f0*/  @P5 LDG.E.U8 R20, desc[UR4][R8.64] ;  /* 0x0000000408145981 */ /* 0x000f22000c1e1100 */
[----:B------:R-:W-:-:S04]  /*0500*/  IADD3 R14, P1, PT, R13, UR6, RZ ;  /* 0x000000060d0e7c10 */ /* 0x000fc8000ff3e0ff */
[----:B------:R-:W-:-:S05]  /*0510*/  LEA.HI.X.SX32 R15, R13, UR7, 0x1, P1 ;  /* 0x000000070d0f7c11 */ /* 0x000fca00088f0eff */
[----:B------:R-:W5:Y:S01]  /*0520*/  @P3 LDG.E.U8 R18, desc[UR4][R14.64+-0x1] ;  /* 0xffffff040e123981 */ /* 0x000f62000c1e1100 */
[----:B--2---:R-:W-:Y:S01]  /*0530*/  ISETP.NE.AND P2, PT, R3, 0x1, !P6 ;  /* 0x000000010300780c */ /* 0x004fe20007745270 */
[----:B------:R-:W-:Y:S01]  /*0540*/  IMAD.MOV.U32 R3, RZ, RZ, RZ ;  /* 0x000000ffff037224 */ /* 0x000fe200078e00ff */
[----:B---3--:R-:W-:Y:S02]  /*0550*/  @P0 ISETP.NE.AND P1, PT, R16, 0x1, PT ;  /* 0x000000011000080c */ /* 0x008fe40003f25270 */
[----:B------:R-:W2:Y:S02]  /*0560*/  @!P4 LDG.E.U8 R16, desc[UR4][R14.64] ;  /* 0x000000040e10c981 */ /* 0x000ea4000c1e1100 */
[----:B------:R-:W-:Y:S02]  /*0570*/  @P0 SEL R3, RZ, 0x1, P1 ;  /* 0x00000001ff030807 */ /* 0x000fe40000800000 */
[----:B------:R-:W-:-:S03]  /*0580*/  ISETP.NE.AND P1, PT, R12, RZ, PT ;  /* 0x000000ff0c00720c */ /* 0x000fc60003f25270 */
[----:B------:R-:W-:Y:S02]  /*0590*/  @!P6 VIADD R13, R3, 0x1 ;  /* 0x00000001030de836 */ /* 0x000fe40000000000 */
[----:B------:R-:W-:Y:S01]  /*05a0*/  @P2 IMAD.MOV R13, RZ, RZ, R3 ;  /* 0x000000ffff0d2224 */ /* 0x000fe200078e0203 */
[----:B------:R-:W-:-:S13]  /*05b0*/  ISETP.EQ.OR P2, PT, R2, R7, !P1 ;  /* 0x000000070200720c */ /* 0x000fda0004f42670 */
[----:B------:R-:W3:Y:S01]  /*05c0*/  @!P2 LDG.E.U8 R19, desc[UR4][R14.64+-0x2] ;  /* 0xfffffe040e13a981 */ /* 0x000ee2000c1e1100 */
[----:B------:R-:W-:Y:S01]  /*05d0*/  @!P6 IMAD.MOV.U32 R3, RZ, RZ, R13 ;  /* 0x000000ffff03e224 */ /* 0x000fe200078e000d */
[----:B----4-:R-:W-:-:S03]  /*05e0*/  ISETP.NE.AND P6, PT, R20, 0x1, P5 ;  /* 0x000000011400780c */ /* 0x010fc60002fc5270 */
[----:B------:R-:W-:-:S10]  /*05f0*/  @P5 VIADD R13, R3, 0x1 ;  /* 0x00000001030d5836 */ /* 0x000fd40000000000 */
[----:B------:R-:W-:-:S04]  /*0600*/  @P6 IMAD.MOV R13, RZ, RZ, R3 ;  /* 0x000000ffff0d6224 */ /* 0x000fc800078e0203 */
[----:B------:R-:W-:Y:S01]  /*0610*/  @P5 IMAD.MOV.U32 R3, RZ, RZ, R13 ;  /* 0x000000ffff035224 */ /* 0x000fe200078e000d */
[----:B-----5:R-:W-:-:S03]  /*0620*/  ISETP.NE.AND P5, PT, R18, 0x1, P3 ;  /* 0x000000011200780c */ /* 0x020fc60001fa5270 */
[----:B------:R-:W-:Y:S01]  /*0630*/  @!P4 VIADD R13, R3, 0x1 ;  /* 0x00000001030dc836 */ /* 0x000fe20000000000 */
[----:B------:R-:W-:Y:S04]  /*0640*/  BSSY.RECONVERGENT B0, `(.L_x_0) ;  /* 0x0000026000007945 */ /* 0x000fe80003800200 */
[----:B------:R-:W-:Y:S01]  /*0650*/  BSSY.RELIABLE B1, `(.L_x_1) ;  /* 0x000001b000017945 */ /* 0x000fe20003800100 */
[----:B--2---:R-:W-:-:S13]  /*0660*/  ISETP.NE.AND P6, PT, R16, 0x1, !P4 ;  /* 0x000000011000780c */ /* 0x004fda00067c5270 */
[----:B------:R-:W-:-:S04]  /*0670*/  @P6 IMAD.MOV R13, RZ, RZ, R3 ;  /* 0x000000ffff0d6224 */ /* 0x000fc800078e0203 */
[----:B------:R-:W-:Y:S01]  /*0680*/  @!P4 IMAD.MOV.U32 R3, RZ, RZ, R13 ;  /* 0x000000ffff03c224 */ /* 0x000fe200078e000d */
[----:B---3--:R-:W-:-:S03]  /*0690*/  ISETP.NE.AND P4, PT, R19, 0x1, !P2 ;  /* 0x000000011300780c */ /* 0x008fc60005785270 */
[----:B------:R-:W-:Y:S02]  /*06a0*/  @P3 VIADD R13, R3, 0x1 ;  /* 0x00000001030d3836 */ /* 0x000fe40000000000 */
[----:B------:R-:W-:-:S04]  /*06b0*/  @P5 IMAD.MOV R13, RZ, RZ, R3 ;  /* 0x000000ffff0d5224 */ /* 0x000fc800078e0203 */
[----:B------:R-:W-:-:S04]  /*06c0*/  @P3 IMAD.MOV.U32 R3, RZ, RZ, R13 ;  /* 0x000000ffff033224 */ /* 0x000fc800078e000d */
[----:B------:R-:W-:Y:S02]  /*06d0*/  @!P2 VIADD R13, R3, 0x1 ;  /* 0x00000001030da836 */ /* 0x000fe40000000000 */
[----:B------:R-:W-:-:S04]  /*06e0*/  @P4 IMAD.MOV R13, RZ, RZ, R3 ;  /* 0x000000ffff0d4224 */ /* 0x000fc800078e0203 */
[----:B------:R-:W-:Y:S01]  /*06f0*/  @!P2 IMAD.MOV.U32 R3, RZ, RZ, R13 ;  /* 0x000000ffff03a224 */ /* 0x000fe200078e000d */
[----:B------:R-:W-:Y:S06]  /*0700*/  @!P1 BRA `(.L_x_2) ;  /* 0x0000000000309947 */ /* 0x000fec0003800000 */
[----:B------:R-:W2:Y:S04]  /*0710*/  LDG.E.U8 R8, desc[UR4][R8.64+-0x2] ;  /* 0xfffffe0408087981 */ /* 0x000ea8000c1e1100 */
[----:B------:R-:W3:Y:S01]  /*0720*/  @P0 LDG.E.U8 R4, desc[UR4][R4.64+-0x1] ;  /* 0xffffff0404040981 */ /* 0x000ee2000c1e1100 */
[----:B------:R-:W-:Y:S01]  /*0730*/  VIADD R13, R3, 0x1 ;  /* 0x00000001030d7836 */ /* 0x000fe20000000000 */
[----:B------:R-:W-:Y:S05]  /*0740*/  @P0 BREAK.RELIABLE B1 ;  /* 0x0000000000010942 */ /* 0x000fea0003800100 */
[----:B--2---:R-:W-:-:S02]  /*0750*/  ISETP.NE.AND P1, PT, R8, 0x1, PT ;  /* 0x000000010800780c */ /* 0x004fc40003f25270 */
[----:B---3--:R-:W-:-:S11]  /*0760*/  ISETP.NE.AND P2, PT, R4, 0x1, P0 ;  /* 0x000000010400780c */ /* 0x008fd60000745270 */
[----:B------:R-:W-:-:S04]  /*0770*/  @P1 IMAD.MOV R13, RZ, RZ, R3 ;  /* 0x000000ffff0d1224 */ /* 0x000fc800078e0203 */
[----:B------:R-:W-:-:S04]  /*0780*/  IMAD.MOV.U32 R3, RZ, RZ, R13 ;  /* 0x000000ffff037224 */ /* 0x000fc800078e000d */
[----:B------:R-:W-:Y:S02]  /*0790*/  @P0 VIADD R13, R3, 0x1 ;  /* 0x00000001030d0836 */ /* 0x000fe40000000000 */
[----:B------:R-:W-:-:S04]  /*07a0*/  @P2 IMAD.MOV R13, RZ, RZ, R3 ;  /* 0x000000ffff0d2224 */ /* 0x000fc800078e0203 */
[----:B------:R-:W-:Y:S01]  /*07b0*/  @P0 IMAD.MOV.U32 R3, RZ, RZ, R13 ;  /* 0x000000ffff030224 */ /* 0x000fe200078e000d */
[----:B------:R-:W-:Y:S06]  /*07c0*/  @P0 BRA `(.L_x_3) ;  /* 0x0000000000340947 */ /* 0x000fec0003800000 */
.L_x_2:
[----:B------:R-:W-:-:S13]  /*07d0*/  ISETP.NE.AND P0, PT, R2, RZ, PT ;  /* 0x000000ff0200720c */ /* 0x000fda0003f05270 */
[----:B------:R-:W-:Y:S05]  /*07e0*/  @P0 BREAK.RELIABLE B1 ;  /* 0x0000000000010942 */ /* 0x000fea0003800100 */
[----:B------:R-:W-:Y:S05]  /*07f0*/  @P0 BRA `(.L_x_3) ;  /* 0x0000000000280947 */ /* 0x000fea0003800000 */
[----:B------:R-:W-:Y:S05]  /*0800*/  BSYNC.RELIABLE B1 ;  /* 0x0000000000017941 */ /* 0x000fea0003800100 */
.L_x_1:
[----:B------:R-:W-:-:S05]  /*0810*/  LOP3.LUT R5, R7, 0xffffff, RZ, 0xc0, !PT ;  /* 0x00ffffff07057812 */ /* 0x000fca00078ec0ff */
[----:B------:R-:W-:-:S05]  /*0820*/  IMAD R5, R6, R5, R12 ;  /* 0x0000000506057224 */ /* 0x000fca00078e020c */
[----:B------:R-:W-:-:S04]  /*0830*/  IADD3 R4, P0, PT, R5, UR6, RZ ;  /* 0x0000000605047c10 */ /* 0x000fc8000ff1e0ff */
[----:B------:R-:W-:-:S05]  /*0840*/  LEA.HI.X.SX32 R5, R5, UR7, 0x1, P0 ;  /* 0x0000000705057c11 */ /* 0x000fca00080f0eff */
[----:B------:R-:W2:Y:S01]  /*0850*/  LDG.E.U8 R4, desc[UR4][R4.64] ;  /* 0x0000000404047981 */ /* 0x000ea2000c1e1100 */
[----:B------:R-:W-:Y:S01]  /*0860*/  VIADD R8, R3, 0x1 ;  /* 0x0000000103087836 */ /* 0x000fe20000000000 */
[----:B--2---:R-:W-:-:S13]  /*0870*/  ISETP.NE.AND P0, PT, R4, RZ, PT ;  /* 0x000000ff0400720c */ /* 0x004fda0003f05270 */
[----:B------:R-:W-:-:S04]  /*0880*/  @!P0 IMAD.MOV R8, RZ, RZ, R3 ;  /* 0x000000ffff088224 */ /* 0x000fc800078e0203 */
[----:B------:R-:W-:-:S07]  /*0890*/  IMAD.MOV.U32 R3, RZ, RZ, R8 ;  /* 0x000000ffff037224 */ /* 0x000fce00078e0008 */
.L_x_3:
[----:B------:R-:W-:Y:S05]  /*08a0*/  BSYNC.RECONVERGENT B0 ;  /* 0x0000000000007941 */ /* 0x000fea0003800200 */
.L_x_0:
[----:B------:R-:W-:Y:S05]  /*08b0*/  WARPSYNC.ALL ;  /* 0x0000000000007948 */ /* 0x000fea0003800000 */
[----:B------:R-:W-:Y:S01]  /*08c0*/  ISETP.NE.AND P1, PT, R2, R7, PT ;  /* 0x000000070200720c */ /* 0x000fe20003f25270 */
[----:B------:R-:W0:-:S12]  /*08d0*/  LDCU.64 UR8, c[0x0][0x388] ;  /* 0x00007100ff0877ac */ /* 0x000e180008000a00 */
[----:B------:R-:W-:-:S04]  /*08e0*/  @!P1 IADD3 R4, P0, PT, R12, UR6, RZ ;  /* 0x000000060c049c10 */ /* 0x000fc8000ff1e0ff */
[----:B------:R-:W-:-:S05]  /*08f0*/  @!P1 LEA.HI.X.SX32 R5, R12, UR7, 0x1, P0 ;  /* 0x000000070c059c11 */ /* 0x000fca00080f0eff */
[----:B------:R1:W2:Y:S01]  /*0900*/  @!P1 LDG.E.U8 R4, desc[UR4][R4.64] ;  /* 0x0000000404049981 */ /* 0x0002a2000c1e1100 */
[C---:B------:R-:W-:Y:S01]  /*0910*/  ISETP.NE.AND P0, PT, R12.reuse, RZ, PT ;  /* 0x000000ff0c00720c */ /* 0x040fe20003f05270 */
[----:B------:R-:W-:Y:S01]  /*0920*/  @!P1 VIADD R16, R3, 0x1 ;  /* 0x0000000103109836 */ /* 0x000fe20000000000 */
[C---:B------:R-:W-:Y:S02]  /*0930*/  ISETP.NE.AND P4, PT, R12.reuse, R11, PT ;  /* 0x0000000b0c00720c */ /* 0x040fe40003f85270 */
[----:B------:R-:W-:Y:S02]  /*0940*/  LOP3.LUT P3, RZ, R12, R2, RZ, 0xfc, !PT ;  /* 0x000000020cff7212 */ /* 0x000fe4000786fcff */
[----:B------:R-:W-:-:S07]  /*0950*/  ISETP.NE.OR P2, PT, R2, RZ, P4 ;  /* 0x000000ff0200720c */ /* 0x000fce0002745670 */
[----:B------:R-:W-:-:S04]  /*0960*/  @!P0 IMAD.IADD R8, R11, 0x1, R10 ;  /* 0x000000010b088824 */ /* 0x000fc800078e020a */
[C---:B------:R-:W-:Y:S02]  /*0970*/  @!P3 LOP3.LUT R9, R7.reuse, 0xffffff, RZ, 0xc0, !PT ;  /* 0x00ffffff0709b812 */ /* 0x040fe400078ec0ff */
[----:B------:R-:W-:Y:S02]  /*0980*/  @!P0 IADD3 R18, P5, PT, R8, UR6, RZ ;  /* 0x0000000608128c10 */ /* 0x000fe4000ffbe0ff */
[----:B-1----:R-:W-:Y:S01]  /*0990*/  @!P2 LOP3.LUT R5, R7, 0xffffff, RZ, 0xc0, !PT ;  /* 0x00ffffff0705a812 */ /* 0x002fe200078ec0ff */
[----:B------:R-:W-:Y:S01]  /*09a0*/  @!P3 IMAD R11, R6, R9, R11 ;  /* 0x00000009060bb224 */ /* 0x000fe200078e020b */
[----:B------:R-:W-:Y:S02]  /*09b0*/  @!P0 LEA.HI.X.SX32 R19, R8, UR7, 0x1, P5 ;  /* 0x0000000708138c11 */ /* 0x000fe4000a8f0eff */
[----:B------:R-:W-:Y:S01]  /*09c0*/  ISETP.NE.OR P5, PT, R2, R7, P0 ;  /* 0x000000070200720c */ /* 0x000fe200007a5670 */
[----:B------:R-:W-:Y:S02]  /*09d0*/  @!P2 IMAD R6, R6, R5, RZ ;  /* 0x000000050606a224 */ /* 0x000fe400078e02ff */
[----:B------:R-:W3:Y:S01]  /*09e0*/  @!P0 LDG.E.U8 R18, desc[UR4][R18.64] ;  /* 0x0000000412128981 */ /* 0x000ee2000c1e1100 */
[----:B--2---:R-:W-:-:S13]  /*09f0*/  ISETP.NE.OR P6, PT, R4, RZ, P1 ;  /* 0x000000ff0400720c */ /* 0x004fda0000fc5670 */
[----:B------:R-:W-:Y:S01]  /*0a00*/  @!P6 IMAD.MOV R16, RZ, RZ, R3 ;  /* 0x000000ffff10e224 */ /* 0x000fe200078e0203 */
[----:B------:R-:W-:-:S04]  /*0a10*/  @!P4 IADD3 R4, P6, PT, R10, UR6, RZ ;  /* 0x000000060a04cc10 */ /* 0x000fc8000ffde0ff */
[----:B------:R-:W-:Y:S02]  /*0a20*/  @!P4 LEA.HI.X.SX32 R5, R10, UR7, 0x1, P6 ;  /* 0x000000070a05cc11 */ /* 0x000fe4000b0f0eff */
[----:B------:R-:W-:-:S03]  /*0a30*/  @!P3 IADD3 R12, P6, PT, R11, UR6, RZ ;  /* 0x000000060b0cbc10 */ /* 0x000fc6000ffde0ff */
[----:B------:R-:W2:Y:S01]  /*0a40*/  @!P4 LDG.E.U8 R4, desc[UR4][R4.64] ;  /* 0x000000040404c981 */ /* 0x000ea2000c1e1100 */
[----:B------:R-:W-:Y:S02]  /*0a50*/  @!P3 LEA.HI.X.SX32 R13, R11, UR7, 0x1, P6 ;  /* 0x000000070b0dbc11 */ /* 0x000fe4000b0f0eff */
[----:B------:R-:W-:-:S03]  /*0a60*/  @!P2 IADD3 R8, P6, PT, R6, UR6, RZ ;  /* 0x000000060608ac10 */ /* 0x000fc6000ffde0ff */
[----:B------:R-:W4:Y:S01]  /*0a70*/  @!P3 LDG.E.U8 R12, desc[UR4][R12.64] ;  /* 0x000000040c0cb981 */ /* 0x000f22000c1e1100 */
[----:B------:R-:W-:Y:S02]  /*0a80*/  @!P2 LEA.HI.X.SX32 R9, R6, UR7, 0x1, P6 ;  /* 0x000000070609ac11 */ /* 0x000fe4000b0f0eff */
[C---:B------:R-:W-:Y:S02]  /*0a90*/  @!P5 IADD3 R10, P6, PT, R17.reuse, UR6, RZ ;  /* 0x00000006110adc10 */ /* 0x040fe4000ffde0ff */
[----:B------:R-:W-:Y:S01]  /*0aa0*/  SHF.R.S32.HI R6, RZ, 0x1f, R0 ;  /* 0x0000001fff067819 */ /* 0x000fe20000011400 */
[----:B------:R-:W5:Y:S01]  /*0ab0*/  @!P2 LDG.E.U8 R8, desc[UR4][R8.64] ;  /* 0x000000040808a981 */ /* 0x000f62000c1e1100 */
[----:B------:R-:W-:Y:S02]  /*0ac0*/  @!P5 LEA.HI.X.SX32 R11, R17, UR7, 0x1, P6 ;  /* 0x00000007110bdc11 */ /* 0x000fe4000b0f0eff */
[----:B------:R-:W-:-:S03]  /*0ad0*/  IADD3 R14, P6, PT, R0, UR6, RZ ;  /* 0x00000006000e7c10 */ /* 0x000fc6000ffde0ff */
[----:B------:R-:W5:Y:S01]  /*0ae0*/  @!P5 LDG.E.U8 R10, desc[UR4][R10.64+-0x1] ;  /* 0xffffff040a0ad981 */ /* 0x000f62000c1e1100 */
[----:B------:R-:W-:Y:S02]  /*0af0*/  IADD3.X R15, PT, PT, R6, UR7, RZ, P6, !PT ;  /* 0x00000007060f7c10 */ /* 0x000fe4000b7fe4ff */
[----:B------:R-:W-:-:S03]  /*0b00*/  ISETP.NE.OR P6, PT, R2, R7, P4 ;  /* 0x000000070200720c */ /* 0x000fc600027c5670 */
[----:B------:R-:W5:Y:S10]  /*0b10*/  LDG.E.U8 R14, desc[UR4][R14.64] ;  /* 0x000000040e0e7981 */ /* 0x000f74000c1e1100 */
[----:B------:R-:W1:Y:S02]  /*0b20*/  @!P6 LDC.64 R20, c[0x0][0x380] ;  /* 0x0000e000ff14eb82 */ /* 0x000e640000000a00 */
[----:B-1----:R-:W5:Y:S01]  /*0b30*/  @!P6 LDG.E.U8 R20, desc[UR4][R20.64] ;  /* 0x000000041414e981 */ /* 0x002f62000c1e1100 */
[----:B------:R-:W-:Y:S01]  /*0b40*/  @!P1 IMAD.MOV.U32 R3, RZ, RZ, R16 ;  /* 0x000000ffff039224 */ /* 0x000fe200078e0010 */
[----:B---3--:R-:W-:-:S03]  /*0b50*/  ISETP.NE.OR P1, PT, R18, RZ, P0 ;  /* 0x000000ff1200720c */ /* 0x008fc60000725670 */
[----:B------:R-:W-:-:S10]  /*0b60*/  @!P0 VIADD R2, R3, 0x1 ;  /* 0x0000000103028836 */ /* 0x000fd40000000000 */
[----:B------:R-:W-:-:S04]  /*0b70*/  @!P1 IMAD.MOV R2, RZ, RZ, R3 ;  /* 0x000000ffff029224 */ /* 0x000fc800078e0203 */
[----:B------:R-:W-:-:S04]  /*0b80*/  @!P0 IMAD.MOV.U32 R3, RZ, RZ, R2 ;  /* 0x000000ffff038224 */ /* 0x000fc800078e0002 */
[----:B------:R-:W-:Y:S01]  /*0b90*/  @!P4 VIADD R2, R3, 0x1 ;  /* 0x000000010302c836 */ /* 0x000fe20000000000 */
[----:B--2---:R-:W-:Y:S02]  /*0ba0*/  ISETP.NE.OR P1, PT, R4, RZ, P4 ;  /* 0x000000ff0400720c */ /* 0x004fe40002725670 */
[----:B----4-:R-:W-:-:S11]  /*0bb0*/  ISETP.NE.OR P0, PT, R12, RZ, P3 ;  /* 0x000000ff0c00720c */ /* 0x010fd60001f05670 */
[----:B------:R-:W-:Y:S01]  /*0bc0*/  @!P1 IMAD.MOV R2, RZ, RZ, R3 ;  /* 0x000000ffff029224 */ /* 0x000fe200078e0203 */
[----:B-----5:R-:W-:-:S03]  /*0bd0*/  ISETP.NE.OR P1, PT, R8, RZ, P2 ;  /* 0x000000ff0800720c */ /* 0x020fc60001725670 */
[----:B------:R-:W-:-:S04]  /*0be0*/  @!P4 IMAD.MOV.U32 R3, RZ, RZ, R2 ;  /* 0x000000ffff03c224 */ /* 0x000fc800078e0002 */
[----:B------:R-:W-:Y:S02]  /*0bf0*/  @!P3 VIADD R2, R3, 0x1 ;  /* 0x000000010302b836 */ /* 0x000fe40000000000 */
[----:B------:R-:W-:-:S04]  /*0c00*/  @!P0 IMAD.MOV R2, RZ, RZ, R3 ;  /* 0x000000ffff028224 */ /* 0x000fc800078e0203 */
[----:B------:R-:W-:-:S04]  /*0c10*/  @!P3 IMAD.MOV.U32 R3, RZ, RZ, R2 ;  /* 0x000000ffff03b224 */ /* 0x000fc800078e0002 */
[----:B------:R-:W-:Y:S02]  /*0c20*/  @!P2 VIADD R2, R3, 0x1 ;  /* 0x000000010302a836 */ /* 0x000fe40000000000 */
[----:B------:R-:W-:Y:S01]  /*0c30*/  @!P1 IMAD.MOV R2, RZ, RZ, R3 ;  /* 0x000000ffff029224 */ /* 0x000fe200078e0203 */
[----:B------:R-:W-:-:S03]  /*0c40*/  ISETP.NE.OR P1, PT, R10, RZ, P5 ;  /* 0x000000ff0a00720c */ /* 0x000fc60002f25670 */
[----:B------:R-:W-:-:S04]  /*0c50*/  @!P2 IMAD.MOV.U32 R3, RZ, RZ, R2 ;  /* 0x000000ffff03a224 */ /* 0x000fc800078e0002 */
[----:B------:R-:W-:Y:S01]  /*0c60*/  @!P6 VIADD R2, R3, 0x1 ;  /* 0x000000010302e836 */ /* 0x000fe20000000000 */
[----:B------:R-:W-:-:S13]  /*0c70*/  ISETP.NE.OR P0, PT, R20, RZ, P6 ;  /* 0x000000ff1400720c */ /* 0x000fda0003705670 */
[----:B------:R-:W-:-:S04]  /*0c80*/  @!P0 IMAD.MOV R2, RZ, RZ, R3 ;  /* 0x000000ffff028224 */ /* 0x000fc800078e0203 */
[----:B------:R-:W-:-:S04]  /*0c90*/  @!P6 IMAD.MOV.U32 R3, RZ, RZ, R2 ;  /* 0x000000ffff03e224 */ /* 0x000fc800078e0002 */
[----:B------:R-:W-:Y:S02]  /*0ca0*/  @!P5 VIADD R2, R3, 0x1 ;  /* 0x000000010302d836 */ /* 0x000fe40000000000 */
[----:B------:R-:W-:Y:S01]  /*0cb0*/  @!P1 IMAD.MOV R2, RZ, RZ, R3 ;  /* 0x000000ffff029224 */ /* 0x000fe200078e0203 */
[----:B------:R-:W-:-:S03]  /*0cc0*/  ISETP.NE.AND P0, PT, R14, 0x1, PT ;  /* 0x000000010e00780c */ /* 0x000fc60003f05270 */
[----:B------:R-:W-:-:S05]  /*0cd0*/  @!P5 IMAD.MOV.U32 R3, RZ, RZ, R2 ;  /* 0x000000ffff03d224 */ /* 0x000fca00078e0002 */
[C---:B------:R-:W-:Y:S02]  /*0ce0*/  LOP3.LUT R2, R3.reuse, 0x7ffe, RZ, 0xc0, !PT ;  /* 0x00007ffe03027812 */ /* 0x040fe400078ec0ff */
[----:B------:R-:W-:Y:S02]  /*0cf0*/  ISETP.NE.AND P2, PT, R3, 0x3, PT ;  /* 0x000000030300780c */ /* 0x000fe40003f45270 */
[----:B------:R-:W-:Y:S02]  /*0d00*/  ISETP.NE.AND P1, PT, R2, 0x2, PT ;  /* 0x000000020200780c */ /* 0x000fe40003f25270 */
[----:B------:R-:W-:Y:S02]  /*0d10*/  SEL R4, RZ, 0xffffffff, P2 ;  /* 0xffffffffff047807 */ /* 0x000fe40001000000 */
[----:B0-----:R-:W-:Y:S02]  /*0d20*/  IADD3 R2, P2, PT, R0, UR8, RZ ;  /* 0x0000000800027c10 */ /* 0x001fe4000ff5e0ff */
[----:B------:R-:W-:-:S02]  /*0d30*/  @!P0 SEL R4, RZ, 0xffffffff, P1 ;  /* 0xffffffffff048807 */ /* 0x000fc40000800000 */
[----:B------:R-:W-:Y:S02]  /*0d40*/  IADD3.X R3, PT, PT, R6, UR9, RZ, P2, !PT ;  /* 0x0000000906037c10 */ /* 0x000fe400097fe4ff */
[----:B------:R-:W-:-:S05]  /*0d50*/  LOP3.LUT R5, R4, 0x1, RZ, 0xc0, !PT ;  /* 0x0000000104057812 */ /* 0x000fca00078ec0ff */
[----:B------:R-:W-:Y:S01]  /*0d60*/  STG.E.U8 desc[UR4][R2.64], R5 ;  /* 0x0000000502007986 */ /* 0x000fe2000c101104 */
[----:B------:R-:W-:Y:S05]  /*0d70*/  EXIT ;  /* 0x000000000000794d */ /* 0x000fea0003800000 */
.L_x_4:
[----:B------:R-:W-:-:S00]  /*0d80*/  BRA `(.L_x_4) ;  /* 0xfffffffc00fc7947 */ /* 0x000fc0000383ffff */
[----:B------:R-:W-:-:S00]  /*0d90*/  NOP ;  /* 0x0000000000007918 */ /* 0x000fc00000000000 */
        /* <DEDUP_REMOVED lines=14> */
.L_x_5:


//--------------------- .nv.shared.reserved.0     --------------------------
	.section	.nv.shared.reserved.0,"aw",@nobits
	.weak		__nv_reservedSMEM_offset_0_alias
	.size		__nv_reservedSMEM_offset_0_alias, 0, 64
	.other		__nv_reservedSMEM_offset_0_alias,@"STO_CUDA_RESERVED_SHARED STV_DEFAULT"
__nv_reservedSMEM_offset_0_alias:
	.zero		0
	.zero		64


//--------------------- .nv.constant0._Z15changeCellStatePcS_ii --------------------------
	.section	.nv.constant0._Z15changeCellStatePcS_ii,"a",@progbits
	.sectionflags	@""
	.align	4
.nv.constant0._Z15changeCellStatePcS_ii:
	.zero		920


//--------------------- SYMBOLS --------------------------

	.type		.nv.reservedSmem.offset0,@object
	.size		.nv.reservedSmem.offset0,0x4
